	.headerflags	@"EF_CUDA_TEXMODE_UNIFIED EF_CUDA_64BIT_ADDRESS EF_CUDA_ACCELERATORS EF_CUDA_SM90 EF_CUDA_VIRTUAL_SM(EF_CUDA_SM90)"
	.elftype	@"ET_EXEC"


//--------------------- .nv.info                  --------------------------
	.section	.nv.info,"",@"SHT_CUDA_INFO"
	.align	4


	//----- nvinfo : EIATTR_REGCOUNT
	.align		4
        /*0000*/ 	.byte	0x04, 0x2f
        /*0002*/ 	.short	(.L_3 - .L_2)
	.align		4
.L_2:
        /*0004*/ 	.word	index@(triton_per_fused_add_linalg_vector_norm_1)
        /*0008*/ 	.word	0x00000018


	//----- nvinfo : EIATTR_MIN_STACK_SIZE
	.align		4
.L_3:
        /*000c*/ 	.byte	0x04, 0x12
        /*000e*/ 	.short	(.L_5 - .L_4)
	.align		4
.L_4:
        /*0010*/ 	.word	index@(triton_per_fused_add_linalg_vector_norm_1)
        /*0014*/ 	.word	0x00000000


	//----- nvinfo : EIATTR_FRAME_SIZE
	.align		4
.L_5:
        /*0018*/ 	.byte	0x04, 0x11
        /*001a*/ 	.short	(.L_7 - .L_6)
	.align		4
.L_6:
        /*001c*/ 	.word	index@(triton_per_fused_add_linalg_vector_norm_1)
        /*0020*/ 	.word	0x00000000


	//----- nvinfo : EIATTR_MIN_STACK_SIZE
	.align		4
.L_7:
        /*0024*/ 	.byte	0x04, 0x12
        /*0026*/ 	.short	(.L_9 - .L_8)
	.align		4
.L_8:
        /*0028*/ 	.word	index@(triton_per_fused_add_linalg_vector_norm_1)
        /*002c*/ 	.word	0x00000000
.L_9:


//--------------------- .nv.info.triton_per_fused_add_linalg_vector_norm_1 --------------------------
	.section	.nv.info.triton_per_fused_add_linalg_vector_norm_1,"",@"SHT_CUDA_INFO"
	.sectionflags	@""
	.align	4


	//----- nvinfo : EIATTR_CUDA_API_VERSION
	.align		4
        /*0000*/ 	.byte	0x04, 0x37
        /*0002*/ 	.short	(.L_11 - .L_10)
.L_10:
        /*0004*/ 	.word	0x0000007c


	//----- nvinfo : EIATTR_KPARAM_INFO
	.align		4
.L_11:
        /*0008*/ 	.byte	0x04, 0x17
        /*000a*/ 	.short	(.L_13 - .L_12)
.L_12:
        /*000c*/ 	.word	0x00000000
        /*0010*/ 	.short	0x0004
        /*0012*/ 	.short	0x001c
        /*0014*/ 	.byte	0x00, 0xf0, 0x11, 0x00


	//----- nvinfo : EIATTR_KPARAM_INFO
	.align		4
.L_13:
        /*0018*/ 	.byte	0x04, 0x17
        /*001a*/ 	.short	(.L_15 - .L_14)
.L_14:
        /*001c*/ 	.word	0x00000000
        /*0020*/ 	.short	0x0003
        /*0022*/ 	.short	0x0018
        /*0024*/ 	.byte	0x00, 0xf0, 0x11, 0x00


	//----- nvinfo : EIATTR_KPARAM_INFO
	.align		4
.L_15:
        /*0028*/ 	.byte	0x04, 0x17
        /*002a*/ 	.short	(.L_17 - .L_16)
.L_16:
        /*002c*/ 	.word	0x00000000
        /*0030*/ 	.short	0x0002
        /*0032*/ 	.short	0x0010
        /*0034*/ 	.byte	0x00, 0xf4, 0x21, 0x00


	//----- nvinfo : EIATTR_KPARAM_INFO
	.align		4
.L_17:
        /*0038*/ 	.byte	0x04, 0x17
        /*003a*/ 	.short	(.L_19 - .L_18)
.L_18:
        /*003c*/ 	.word	0x00000000
        /*0040*/ 	.short	0x0001
        /*0042*/ 	.short	0x0008
        /*0044*/ 	.byte	0x00, 0xf4, 0x21, 0x00


	//----- nvinfo : EIATTR_KPARAM_INFO
	.align		4
.L_19:
        /*0048*/ 	.byte	0x04, 0x17
        /*004a*/ 	.short	(.L_21 - .L_20)
.L_20:
        /*004c*/ 	.word	0x00000000
        /*0050*/ 	.short	0x0000
        /*0052*/ 	.short	0x0000
        /*0054*/ 	.byte	0x00, 0xf4, 0x21, 0x00


	//----- nvinfo : EIATTR_SPARSE_MMA_MASK
	.align		4
.L_21:
        /*0058*/ 	.byte	0x03, 0x50
        /*005a*/ 	.short	0x0000


	//----- nvinfo : EIATTR_MAXREG_COUNT
	.align		4
        /*005c*/ 	.byte	0x03, 0x1b
        /*005e*/ 	.short	0x00ff


	//----- nvinfo : EIATTR_COOP_GROUP_MASK_REGIDS
	.align		4
        /*0060*/ 	.byte	0x04, 0x29
        /*0062*/ 	.short	(.L_23 - .L_22)


	//   ....[0]....
.L_22:
        /*0064*/ 	.word	0xffffffff


	//   ....[1]....
        /*0068*/ 	.word	0xffffffff


	//   ....[2]....
        /*006c*/ 	.word	0xffffffff


	//   ....[3]....
        /*0070*/ 	.word	0xffffffff


	//   ....[4]....
        /*0074*/ 	.word	0xffffffff


	//   ....[5]....
        /*0078*/ 	.word	0xffffffff


	//   ....[6]....
        /*007c*/ 	.word	0xffffffff


	//   ....[7]....
        /*0080*/ 	.word	0xffffffff


	//   ....[8]....
        /*0084*/ 	.word	0xffffffff


	//   ....[9]....
        /*0088*/ 	.word	0xffffffff


	//----- nvinfo : EIATTR_COOP_GROUP_INSTR_OFFSETS
	.align		4
.L_23:
        /*008c*/ 	.byte	0x04, 0x28
        /*008e*/ 	.short	(.L_25 - .L_24)


	//   ....[0]....
.L_24:
        /*0090*/ 	.word	0x000002e0


	//   ....[1]....
        /*0094*/ 	.word	0x00000310


	//   ....[2]....
        /*0098*/ 	.word	0x00000320


	//   ....[3]....
        /*009c*/ 	.word	0x00000330


	//   ....[4]....
        /*00a0*/ 	.word	0x00000380


	//   ....[5]....
        /*00a4*/ 	.word	0x000003b0


	//   ....[6]....
        /*00a8*/ 	.word	0x000003f0


	//   ....[7]....
        /*00ac*/ 	.word	0x00000400


	//   ....[8]....
        /*00b0*/ 	.word	0x00000500


	//   ....[9]....
        /*00b4*/ 	.word	0x00000530


	//----- nvinfo : EIATTR_EXIT_INSTR_OFFSETS
	.align		4
.L_25:
        /*00b8*/ 	.byte	0x04, 0x1c
        /*00ba*/ 	.short	(.L_27 - .L_26)


	//   ....[0]....
.L_26:
        /*00bc*/ 	.word	0x00000650


	//   ....[1]....
        /*00c0*/ 	.word	0x00000690


	//----- nvinfo : EIATTR_REQNTID
	.align		4
.L_27:
        /*00c4*/ 	.byte	0x04, 0x10
        /*00c6*/ 	.short	(.L_29 - .L_28)
.L_28:
        /*00c8*/ 	.word	0x00000080
        /*00cc*/ 	.word	0x00000001
        /*00d0*/ 	.word	0x00000001


	//----- nvinfo : EIATTR_CBANK_PARAM_SIZE
	.align		4
.L_29:
        /*00d4*/ 	.byte	0x03, 0x19
        /*00d6*/ 	.short	0x0020


	//----- nvinfo : EIATTR_PARAM_CBANK
	.align		4
        /*00d8*/ 	.byte	0x04, 0x0a
        /*00da*/ 	.short	(.L_31 - .L_30)
	.align		4
.L_30:
        /*00dc*/ 	.word	index@(.nv.constant0.triton_per_fused_add_linalg_vector_norm_1)
        /*00e0*/ 	.short	0x0210
        /*00e2*/ 	.short	0x0020


	//----- nvinfo : EIATTR_SW_WAR
	.align		4
.L_31:
        /*00e4*/ 	.byte	0x04, 0x36
        /*00e6*/ 	.short	(.L_33 - .L_32)
.L_32:
        /*00e8*/ 	.word	0x00000008
.L_33:


//--------------------- .nv.callgraph             --------------------------
	.section	.nv.callgraph,"",@"SHT_CUDA_CALLGRAPH"
	.align	4
	.sectionentsize	8
	.align		4
        /*0000*/ 	.word	0x00000000
	.align		4
        /*0004*/ 	.word	0xffffffff
	.align		4
        /*0008*/ 	.word	0x00000000
	.align		4
        /*000c*/ 	.word	0xfffffffe
	.align		4
        /*0010*/ 	.word	0x00000000
	.align		4
        /*0014*/ 	.word	0xfffffffd
	.align		4
        /*0018*/ 	.word	0x00000000
	.align		4
        /*001c*/ 	.word	0xfffffffc


//--------------------- .nv.constant4             --------------------------
	.section	.nv.constant4,"a",@progbits
	.align	8
	.align		8
.nv.constant4:
        /*0000*/ 	.dword	_$_str
	.align		8
        /*0008*/ 	.dword	_$_str_$_2


//--------------------- .text.triton_per_fused_add_linalg_vector_norm_1 --------------------------
	.section	.text.triton_per_fused_add_linalg_vector_norm_1,"ax",@progbits
	.sectionflags	@"SHF_BARRIERS=1"
	.align	128
        .global         triton_per_fused_add_linalg_vector_norm_1
        .type           triton_per_fused_add_linalg_vector_norm_1,@function
        .size           triton_per_fused_add_linalg_vector_norm_1,(.L_x_1 - triton_per_fused_add_linalg_vector_norm_1)
        .other          triton_per_fused_add_linalg_vector_norm_1,@"STO_CUDA_ENTRY STV_DEFAULT"
triton_per_fused_add_linalg_vector_norm_1:
.text.triton_per_fused_add_linalg_vector_norm_1:
[----:B------:R-:W0:Y:S02]  /*0000*/  LDC R1, c[0x0][0x28] ;  /* 0x00000a00ff017b82 */ /* 0x000e240000000800 */
[----:B------:R-:W1:Y:S01]  /*0010*/  S2R R3, SR_CTAID.X ;  /* 0x0000000000037919 */ /* 0x000e620000002500 */
[----:B------:R-:W2:Y:S01]  /*0020*/  LDC.64 R4, c[0x0][0x218] ;  /* 0x00008600ff047b82 */ /* 0x000ea20000000a00 */
[----:B------:R-:W-:Y:S01]  /*0030*/  ULDC.64 UR6, c[0x0][0x208] ;  /* 0x0000820000067ab9 */ /* 0x000fe20000000a00 */
[----:B------:R-:W3:Y:S06]  /*0040*/  S2R R0, SR_TID.X ;  /* 0x0000000000007919 */ /* 0x000eec0000002100 */
[----:B------:R-:W4:Y:S01]  /*0050*/  LDC.64 R8, c[0x0][0x220] ;  /* 0x00008800ff087b82 */ /* 0x000f220000000a00 */
[----:B-1----:R-:W-:-:S02]  /*0060*/  IMAD.SHL.U32 R3, R3, 0x20, RZ ;  /* 0x0000002003037824 */ /* 0x002fc400078e00ff */
[C---:B---3--:R-:W-:Y:S02]  /*0070*/  IMAD.SHL.U32 R12, R0.reuse, 0x4, RZ ;  /* 0x00000004000c7824 */ /* 0x048fe400078e00ff */
[----:B------:R-:W-:-:S03]  /*0080*/  IMAD.SHL.U32 R10, R0, 0x2, RZ ;  /* 0x00000002000a7824 */ /* 0x000fc600078e00ff */
[----:B------:R-:W-:Y:S02]  /*0090*/  LOP3.LUT R6, R3, 0x1c, R12, 0xf8, !PT ;  /* 0x0000001c03067812 */ /* 0x000fe400078ef80c */
[----:B------:R-:W-:Y:S02]  /*00a0*/  LOP3.LUT R10, R10, 0xf0, RZ, 0xc0, !PT ;  /* 0x000000f00a0a7812 */ /* 0x000fe400078ec0ff */
[----:B------:R-:W-:Y:S02]  /*00b0*/  SHF.R.S32.HI R7, RZ, 0x1f, R6 ;  /* 0x0000001fff077819 */ /* 0x000fe40000011406 */
[----:B------:R-:W-:Y:S02]  /*00c0*/  ISETP.GE.AND P0, PT, R6, 0x40, PT ;  /* 0x000000400600780c */ /* 0x000fe40003f06270 */
[----:B------:R-:W-:-:S04]  /*00d0*/  LEA.HI R7, R7, R6, RZ, 0x4 ;  /* 0x0000000607077211 */ /* 0x000fc800078f20ff */
[C---:B------:R-:W-:Y:S01]  /*00e0*/  LOP3.LUT R11, R7.reuse, 0xfffffff0, RZ, 0xc0, !PT ;  /* 0xfffffff0070b7812 */ /* 0x040fe200078ec0ff */
[----:B------:R-:W-:-:S04]  /*00f0*/  IMAD.SHL.U32 R7, R7, 0x10, RZ ;  /* 0x0000001007077824 */ /* 0x000fc800078e00ff */
[----:B------:R-:W-:Y:S01]  /*0100*/  IMAD.IADD R11, R6, 0x1, -R11 ;  /* 0x00000001060b7824 */ /* 0x000fe200078e0a0b */
[----:B------:R-:W-:-:S03]  /*0110*/  LOP3.LUT R7, R7, 0xffffff00, RZ, 0xc0, !PT ;  /* 0xffffff0007077812 */ /* 0x000fc600078ec0ff */
[----:B----4-:R-:W-:Y:S01]  /*0120*/  IMAD.WIDE R16, R11, 0x4, R8 ;  /* 0x000000040b107825 */ /* 0x010fe200078e0208 */
[----:B------:R-:W-:Y:S02]  /*0130*/  IADD3 R7, R7, R11, R10 ;  /* 0x0000000b07077210 */ /* 0x000fe40007ffe00a */
[----:B------:R-:W-:-:S03]  /*0140*/  CS2R R8, SRZ ;  /* 0x0000000000087805 */ /* 0x000fc6000001ff00 */
[----:B--2---:R-:W-:Y:S01]  /*0150*/  IMAD.WIDE R14, R7, 0x4, R4 ;  /* 0x00000004070e7825 */ /* 0x004fe200078e0204 */
[----:B------:R-:W-:Y:S02]  /*0160*/  CS2R R4, SRZ ;  /* 0x0000000000047805 */ /* 0x000fe4000001ff00 */
[----:B------:R-:W-:Y:S02]  /*0170*/  CS2R R6, SRZ ;  /* 0x0000000000067805 */ /* 0x000fe4000001ff00 */
[----:B------:R-:W-:-:S04]  /*0180*/  CS2R R10, SRZ ;  /* 0x00000000000a7805 */ /* 0x000fc8000001ff00 */
[----:B------:R-:W2:Y:S04]  /*0190*/  @!P0 LDG.E.128 R4, desc[UR6][R14.64] ;  /* 0x000000060e048981 */ /* 0x000ea8000c1e1d00 */
[----:B------:R-:W3:Y:S01]  /*01a0*/  @!P0 LDG.E.EL.128 R8, desc[UR6][R16.64] ;  /* 0x0000000610088981 */ /* 0x000ee2000c2e1d00 */
[----:B------:R-:W1:Y:S01]  /*01b0*/  S2UR UR5, SR_CgaCtaId ;  /* 0x00000000000579c3 */ /* 0x000e620000008800 */
[----:B------:R-:W-:Y:S01]  /*01c0*/  UMOV UR4, 0x400 ;  /* 0x0000040000047882 */ /* 0x000fe20000000000 */
[----:B------:R-:W-:Y:S01]  /*01d0*/  ISETP.GE.AND P1, PT, R0, 0x80, PT ;  /* 0x000000800000780c */ /* 0x000fe20003f26270 */
[----:B-1----:R-:W-:Y:S01]  /*01e0*/  UPRMT UR4, UR5, 0x654, UR4 ;  /* 0x0000065405047896 */ /* 0x002fe20008000004 */
[----:B--2---:R-:W-:Y:S02]  /*01f0*/  SEL R13, R4, RZ, !P0 ;  /* 0x000000ff040d7207 */ /* 0x004fe40004000000 */
[----:B------:R-:W-:-:S02]  /*0200*/  SEL R4, R5, RZ, !P0 ;  /* 0x000000ff05047207 */ /* 0x000fc40004000000 */
[----:B------:R-:W-:Y:S01]  /*0210*/  SEL R5, R6, RZ, !P0 ;  /* 0x000000ff06057207 */ /* 0x000fe20004000000 */
[----:B---3--:R-:W-:Y:S01]  /*0220*/  FADD R8, R13, R8 ;  /* 0x000000080d087221 */ /* 0x008fe20000000000 */
[----:B------:R-:W-:Y:S01]  /*0230*/  SEL R6, R7, RZ, !P0 ;  /* 0x000000ff07067207 */ /* 0x000fe20004000000 */
[----:B------:R-:W-:Y:S02]  /*0240*/  FADD R9, R4, R9 ;  /* 0x0000000904097221 */ /* 0x000fe40000000000 */
[----:B------:R-:W-:Y:S01]  /*0250*/  FADD R10, R5, R10 ;  /* 0x0000000a050a7221 */ /* 0x000fe20000000000 */
[----:B------:R-:W-:Y:S01]  /*0260*/  FMUL R8, R8, R8 ;  /* 0x0000000808087220 */ /* 0x000fe20000400000 */
[----:B------:R-:W-:Y:S01]  /*0270*/  FADD R11, R6, R11 ;  /* 0x0000000b060b7221 */ /* 0x000fe20000000000 */
[----:B------:R-:W-:Y:S01]  /*0280*/  FMUL R9, R9, R9 ;  /* 0x0000000909097220 */ /* 0x000fe20000400000 */
[----:B------:R-:W-:Y:S02]  /*0290*/  FMUL R10, R10, R10 ;  /* 0x0000000a0a0a7220 */ /* 0x000fe40000400000 */
[----:B------:R-:W-:Y:S01]  /*02a0*/  FMUL R11, R11, R11 ;  /* 0x0000000b0b0b7220 */ /* 0x000fe20000400000 */
[----:B------:R-:W-:-:S02]  /*02b0*/  FSEL R8, R8, RZ, !P0 ;  /* 0x000000ff08087208 */ /* 0x000fc40004000000 */
[----:B------:R-:W-:Y:S02]  /*02c0*/  FSEL R9, R9, RZ, !P0 ;  /* 0x000000ff09097208 */ /* 0x000fe40004000000 */
[----:B------:R-:W-:Y:S01]  /*02d0*/  FSEL R10, R10, RZ, !P0 ;  /* 0x000000ff0a0a7208 */ /* 0x000fe20004000000 */
[----:B------:R-:W1:Y:S01]  /*02e0*/  SHFL.BFLY PT, R5, R8, 0x10, 0x1f ;  /* 0x0e001f0008057f89 */ /* 0x000e6200000e0000 */
[----:B------:R-:W-:Y:S02]  /*02f0*/  FSEL R11, R11, RZ, !P0 ;  /* 0x000000ff0b0b7208 */ /* 0x000fe40004000000 */
[----:B------:R-:W-:Y:S01]  /*0300*/  LOP3.LUT P0, RZ, R0, 0x18, RZ, 0xc0, !PT ;  /* 0x0000001800ff7812 */ /* 0x000fe2000780c0ff */
[----:B------:R-:W2:Y:S04]  /*0310*/  SHFL.BFLY PT, R4, R9, 0x10, 0x1f ;  /* 0x0e001f0009047f89 */ /* 0x000ea800000e0000 */
[----:B------:R-:W3:Y:S04]  /*0320*/  SHFL.BFLY PT, R7, R10, 0x10, 0x1f ;  /* 0x0e001f000a077f89 */ /* 0x000ee800000e0000 */
[----:B------:R-:W4:Y:S01]  /*0330*/  SHFL.BFLY PT, R14, R11, 0x10, 0x1f ;  /* 0x0e001f000b0e7f89 */ /* 0x000f2200000e0000 */
[----:B-1----:R-:W-:Y:S01]  /*0340*/  FADD R5, R8, R5 ;  /* 0x0000000508057221 */ /* 0x002fe20000000000 */
[----:B------:R-:W-:Y:S01]  /*0350*/  SHF.R.U32.HI R8, RZ, 0x5, R0 ;  /* 0x00000005ff087819 */ /* 0x000fe20000011600 */
[----:B--2---:R-:W-:-:S03]  /*0360*/  FADD R6, R9, R4 ;  /* 0x0000000409067221 */ /* 0x004fc60000000000 */
[----:B------:R-:W-:Y:S01]  /*0370*/  SGXT.U32 R8, R8, 0x2 ;  /* 0x000000020808781a */ /* 0x000fe20000000000 */
[----:B------:R-:W1:Y:S01]  /*0380*/  SHFL.BFLY PT, R4, R5, 0x8, 0x1f ;  /* 0x0d001f0005047f89 */ /* 0x000e6200000e0000 */
[----:B------:R-:W-:Y:S01]  /*0390*/  LOP3.LUT R9, R12, 0x1c, RZ, 0xc0, !PT ;  /* 0x0000001c0c097812 */ /* 0x000fe200078ec0ff */
[----:B---3--:R-:W-:Y:S02]  /*03a0*/  FADD R13, R10, R7 ;  /* 0x000000070a0d7221 */ /* 0x008fe40000000000 */
[----:B------:R-:W2:Y:S01]  /*03b0*/  SHFL.BFLY PT, R7, R6, 0x8, 0x1f ;  /* 0x0d001f0006077f89 */ /* 0x000ea200000e0000 */
[----:B------:R-:W-:Y:S02]  /*03c0*/  IMAD.SHL.U32 R10, R8, 0x4, RZ ;  /* 0x00000004080a7824 */ /* 0x000fe400078e00ff */
[----:B----4-:R-:W-:Y:S01]  /*03d0*/  FADD R15, R11, R14 ;  /* 0x0000000e0b0f7221 */ /* 0x010fe20000000000 */
[----:B------:R-:W-:Y:S01]  /*03e0*/  IMAD.SHL.U32 R11, R9, 0x10, RZ ;  /* 0x00000010090b7824 */ /* 0x000fe200078e00ff */
[----:B------:R-:W3:Y:S04]  /*03f0*/  SHFL.BFLY PT, R14, R13, 0x8, 0x1f ;  /* 0x0d001f000d0e7f89 */ /* 0x000ee800000e0000 */
[----:B------:R-:W4:Y:S01]  /*0400*/  SHFL.BFLY PT, R16, R15, 0x8, 0x1f ;  /* 0x0d001f000f107f89 */ /* 0x000f2200000e0000 */
[----:B------:R-:W-:Y:S01]  /*0410*/  LOP3.LUT R10, R11, R10, RZ, 0xfc, !PT ;  /* 0x0000000a0b0a7212 */ /* 0x000fe200078efcff */
[----:B-1----:R-:W-:Y:S01]  /*0420*/  FADD R17, R5, R4 ;  /* 0x0000000405117221 */ /* 0x002fe20000000000 */
[----:B--2---:R-:W-:-:S04]  /*0430*/  FADD R7, R6, R7 ;  /* 0x0000000706077221 */ /* 0x004fc80000000000 */
[----:B------:R-:W-:Y:S01]  /*0440*/  @!P0 STS [R10+UR4], R17 ;  /* 0x000000110a008988 */ /* 0x000fe20008000804 */
[----:B---3--:R-:W-:-:S03]  /*0450*/  FADD R19, R13, R14 ;  /* 0x0000000e0d137221 */ /* 0x008fc60000000000 */
[----:B------:R-:W-:Y:S01]  /*0460*/  @!P0 STS [R10+UR4+0x10], R7 ;  /* 0x000010070a008988 */ /* 0x000fe20008000804 */
[----:B----4-:R-:W-:-:S03]  /*0470*/  FADD R21, R15, R16 ;  /* 0x000000100f157221 */ /* 0x010fc60000000000 */
[----:B------:R-:W-:Y:S04]  /*0480*/  @!P0 STS [R10+UR4+0x20], R19 ;  /* 0x000020130a008988 */ /* 0x000fe80008000804 */
[----:B------:R1:W-:Y:S01]  /*0490*/  @!P0 STS [R10+UR4+0x30], R21 ;  /* 0x000030150a008988 */ /* 0x0003e20008000804 */
[----:B------:R-:W-:Y:S01]  /*04a0*/  BAR.SYNC.DEFER_BLOCKING 0x0 ;  /* 0x0000000000007b1d */ /* 0x000fe20000010000 */
[----:B------:R-:W-:-:S04]  /*04b0*/  LOP3.LUT P0, RZ, R0, 0x3, RZ, 0xc0, !PT ;  /* 0x0000000300ff7812 */ /* 0x000fc8000780c0ff */
[----:B------:R-:W-:Y:S01]  /*04c0*/  ISETP.LT.AND P0, PT, R0, 0x80, !P0 ;  /* 0x000000800000780c */ /* 0x000fe20004701270 */
[----:B-1----:R-:W-:-:S04]  /*04d0*/  VIADD R10, R11, UR4 ;  /* 0x000000040b0a7c36 */ /* 0x002fc80008000000 */
[----:B------:R-:W-:Y:S01]  /*04e0*/  IMAD R10, R9, -0xc, R10 ;  /* 0xfffffff4090a7824 */ /* 0x000fe200078e020a */
[----:B------:R-:W1:Y:S04]  /*04f0*/  @!P1 LDS R2, [R12+UR4] ;  /* 0x000000040c029984 */ /* 0x000e680008000800 */
[----:B-1----:R-:W1:Y:S02]  /*0500*/  SHFL.BFLY PT, R5, R2, 0x2, 0x1f ;  /* 0x0c401f0002057f89 */ /* 0x002e6400000e0000 */
[----:B-1----:R-:W-:Y:S01]  /*0510*/  FADD R13, R2, R5 ;  /* 0x00000005020d7221 */ /* 0x002fe20000000000 */
[----:B------:R-:W-:-:S04]  /*0520*/  LOP3.LUT R2, R0, 0x1f, RZ, 0xc0, !PT ;  /* 0x0000001f00027812 */ /* 0x000fc800078ec0ff */
[----:B------:R-:W1:Y:S01]  /*0530*/  SHFL.BFLY PT, R4, R13, 0x1, 0x1f ;  /* 0x0c201f000d047f89 */ /* 0x000e6200000e0000 */
[----:B------:R-:W-:Y:S01]  /*0540*/  LEA R9, R2, UR4, 0x2 ;  /* 0x0000000402097c11 */ /* 0x000fe2000f8e10ff */
[----:B-1----:R-:W-:Y:S01]  /*0550*/  FADD R15, R13, R4 ;  /* 0x000000040d0f7221 */ /* 0x002fe20000000000 */
[----:B------:R-:W-:Y:S02]  /*0560*/  LOP3.LUT R13, R3, 0x1f, R0, 0xf8, !PT ;  /* 0x0000001f030d7812 */ /* 0x000fe400078ef800 */
[----:B------:R-:W1:Y:S02]  /*0570*/  LDC.64 R2, c[0x0][0x210] ;  /* 0x00008400ff027b82 */ /* 0x000e640000000a00 */
[----:B------:R-:W-:Y:S06]  /*0580*/  @P0 STS [R12+UR4], R15 ;  /* 0x0000000f0c000988 */ /* 0x000fec0008000804 */
[----:B------:R-:W-:Y:S01]  /*0590*/  BAR.SYNC.DEFER_BLOCKING 0x0 ;  /* 0x0000000000007b1d */ /* 0x000fe20000010000 */
[----:B------:R-:W-:-:S04]  /*05a0*/  ISETP.GE.AND P0, PT, R13, 0x40, PT ;  /* 0x000000400d00780c */ /* 0x000fc80003f06270 */
[----:B------:R-:W-:Y:S01]  /*05b0*/  ISETP.EQ.AND P0, PT, R8, RZ, !P0 ;  /* 0x000000ff0800720c */ /* 0x000fe20004702270 */
[----:B------:R-:W-:Y:S04]  /*05c0*/  LDS R4, [R11+UR4] ;  /* 0x000000040b047984 */ /* 0x000fe80008000800 */
[----:B------:R-:W-:Y:S04]  /*05d0*/  LDS R5, [R11+UR4+0x10] ;  /* 0x000010040b057984 */ /* 0x000fe80008000800 */
[----:B------:R-:W-:Y:S04]  /*05e0*/  LDS R6, [R11+UR4+0x20] ;  /* 0x000020040b067984 */ /* 0x000fe80008000800 */
[----:B------:R-:W2:Y:S01]  /*05f0*/  LDS R7, [R11+UR4+0x30] ;  /* 0x000030040b077984 */ /* 0x000ea20008000800 */
[----:B------:R-:W-:Y:S06]  /*0600*/  BAR.SYNC.DEFER_BLOCKING 0x0 ;  /* 0x0000000000007b1d */ /* 0x000fec0000010000 */
[----:B--2---:R1:W-:Y:S02]  /*0610*/  STS.128 [R10], R4 ;  /* 0x000000040a007388 */ /* 0x0043e40000000c00 */
[----:B------:R-:W-:Y:S06]  /*0620*/  BAR.SYNC.DEFER_BLOCKING 0x0 ;  /* 0x0000000000007b1d */ /* 0x000fec0000010000 */
[----:B------:R-:W3:Y:S02]  /*0630*/  LDS R9, [R9] ;  /* 0x0000000009097984 */ /* 0x000ee40000000800 */
[----:B------:R-:W-:Y:S06]  /*0640*/  BAR.SYNC.DEFER_BLOCKING 0x0 ;  /* 0x0000000000007b1d */ /* 0x000fec0000010000 */
[----:B-1----:R-:W-:Y:S05]  /*0650*/  @!P0 EXIT ;  /* 0x000000000000894d */ /* 0x002fea0003800000 */
[----:B---3--:R-:W0:Y:S01]  /*0660*/  MUFU.SQRT R9, R9 ;  /* 0x0000000900097308 */ /* 0x008e220000002000 */
[----:B------:R-:W-:-:S05]  /*0670*/  IMAD.WIDE R2, R13, 0x4, R2 ;  /* 0x000000040d027825 */ /* 0x000fca00078e0202 */
[----:B0-----:R-:W-:Y:S01]  /*0680*/  STG.E desc[UR6][R2.64], R9 ;  /* 0x0000000902007986 */ /* 0x001fe2000c101906 */
[----:B------:R-:W-:Y:S05]  /*0690*/  EXIT ;  /* 0x000000000000794d */ /* 0x000fea0003800000 */
.L_x_0:
[----:B------:R-:W-:-:S00]  /*06a0*/  BRA `(.L_x_0) ;  /* 0xfffffffc00fc7947 */ /* 0x000fc0000383ffff */
[----:B------:R-:W-:-:S00]  /*06b0*/  NOP ;  /* 0x0000000000007918 */ /* 0x000fc00000000000 */
        /* <DEDUP_REMOVED lines=12> */
.L_x_1:


//--------------------- .nv.global.init           --------------------------
	.section	.nv.global.init,"aw",@progbits
.nv.global.init:
	.type		_$_str,@object
	.size		_$_str,(_$_str_$_2 - _$_str)
_$_str:
        /*0000*/ 	.byte	0x5f, 0x5f, 0x43, 0x55, 0x44, 0x41, 0x5f, 0x46, 0x54, 0x5a, 0x00
	.type		_$_str_$_2,@object
	.size		_$_str_$_2,(.L_1 - _$_str_$_2)
_$_str_$_2:
        /*000b*/ 	.byte	0x5f, 0x5f, 0x43, 0x55, 0x44, 0x41, 0x5f, 0x50, 0x52, 0x45, 0x43, 0x5f, 0x53, 0x51, 0x52, 0x54
        /*001b*/ 	.byte	0x00
.L_1:


//--------------------- .nv.shared.triton_per_fused_add_linalg_vector_norm_1 --------------------------
	.section	.nv.shared.triton_per_fused_add_linalg_vector_norm_1,"aw",@nobits
	.sectionflags	@""
	.align	16
	.zero		1024


//--------------------- .nv.constant0.triton_per_fused_add_linalg_vector_norm_1 --------------------------
	.section	.nv.constant0.triton_per_fused_add_linalg_vector_norm_1,"a",@progbits
	.sectionflags	@""
	.align	4
.nv.constant0.triton_per_fused_add_linalg_vector_norm_1:
	.zero		560
